//
// Generated by NVIDIA NVVM Compiler
//
// Compiler Build ID: CL-36424714
// Cuda compilation tools, release 13.0, V13.0.88
// Based on NVVM 20.0.0
//

.version 9.0
.target sm_100
.address_size 64

	// .globl	_Z12hello_kernelv
.extern .func  (.param .b32 func_retval0) vprintf
(
	.param .b64 vprintf_param_0,
	.param .b64 vprintf_param_1
)
;
.global .align 1 .b8 $str[18] = {72, 101, 108, 108, 111, 32, 102, 114, 111, 109, 32, 67, 85, 68, 65, 33, 10};

.visible .entry _Z12hello_kernelv()
{
	.reg .b32 	%r<3>;
	.reg .b64 	%rd<3>;

	mov.u64 	%rd1, $str;
	cvta.global.u64 	%rd2, %rd1;
	{ // callseq 0, 0
	.param .b64 param0;
	st.param.b64 	[param0], %rd2;
	.param .b64 param1;
	st.param.b64 	[param1], 0;
	.param .b32 retval0;
	call.uni (retval0), 
	vprintf, 
	(
	param0, 
	param1
	);
	ld.param.b32 	%r1, [retval0];
	} // callseq 0
	ret;

}


// ===== COMPILED SASS (sm_100) =====

	.target	sm_100

	.elftype	@"ET_EXEC"


//--------------------- .note.nv.tkinfo           --------------------------
	.section	.note.nv.tkinfo,"",@"SHT_NOTE"
	.sectionflags	@"SHF_NOTE_NV_TKINFO"
	.tkinfo
        /*0018*/ 	.word	0x00000002
        /*0030*/ 	.string	""
        /*0030*/ 	.string	"ptxas"
        /*0030*/ 	.string	"Cuda compilation tools, release 13.0, V13.0.88"
        /*0030*/ 	.string	"Build cuda_13.0.r13.0/compiler.36424714_0"
        /*0030*/ 	.string	"-arch sm_100 -m 64 "



//--------------------- .note.nv.cuinfo           --------------------------
	.section	.note.nv.cuinfo,"",@"SHT_NOTE"
	.sectionflags	@"SHF_NOTE_NV_CUINFO"
        /*0018*/ 	.short	0x0002
        /*001a*/ 	.short	0x0064
        /*001c*/ 	.short	0x0082
	.zero		2


//--------------------- .nv.info                  --------------------------
	.section	.nv.info,"",@"SHT_CUDA_INFO"
	.align	4


	//----- nvinfo : EIATTR_REGCOUNT
	.align		4
        /*0000*/ 	.byte	0x04, 0x2f
        /*0002*/ 	.short	(.L_2 - .L_1)
	.align		4
.L_1:
        /*0004*/ 	.word	index@(_Z12hello_kernelv)
        /*0008*/ 	.word	0x00000018


	//----- nvinfo : EIATTR_FRAME_SIZE
	.align		4
.L_2:
        /*000c*/ 	.byte	0x04, 0x11
        /*000e*/ 	.short	(.L_4 - .L_3)
	.align		4
.L_3:
        /*0010*/ 	.word	index@(_Z12hello_kernelv)
        /*0014*/ 	.word	0x00000000


	//----- nvinfo : EIATTR_MIN_STACK_SIZE
	.align		4
.L_4:
        /*0018*/ 	.byte	0x04, 0x12
        /*001a*/ 	.short	(.L_6 - .L_5)
	.align		4
.L_5:
        /*001c*/ 	.word	index@(_Z12hello_kernelv)
        /*0020*/ 	.word	0x00000000
.L_6:


//--------------------- .nv.compat                --------------------------
	.section	.nv.compat,"",@"SHT_CUDA_COMPAT_INFO"
	.align	4
        /*0000*/ 	.byte	0x02, 0x09, 0x00, 0x00, 0x02, 0x02, 0x01, 0x00, 0x02, 0x05, 0x05, 0x00, 0x03, 0x07, 0x01, 0x01
        /*0010*/ 	.byte	0x02, 0x03, 0x00, 0x00, 0x02, 0x06, 0x01, 0x00, 0x04, 0x0b, 0x08, 0x00, 0x09, 0x00, 0x00, 0x00
        /*0020*/ 	.byte	0x00, 0x00, 0x00, 0x00


//--------------------- .nv.info._Z12hello_kernelv --------------------------
	.section	.nv.info._Z12hello_kernelv,"",@"SHT_CUDA_INFO"
	.sectionflags	@""
	.align	4


	//----- nvinfo : EIATTR_CUDA_API_VERSION
	.align		4
        /*0000*/ 	.byte	0x04, 0x37
        /*0002*/ 	.short	(.L_8 - .L_7)
.L_7:
        /*0004*/ 	.word	0x00000082


	//----- nvinfo : EIATTR_SPARSE_MMA_MASK
	.align		4
.L_8:
        /*0008*/ 	.byte	0x03, 0x50
        /*000a*/ 	.short	0x0000


	//----- nvinfo : EIATTR_MAXREG_COUNT
	.align		4
        /*000c*/ 	.byte	0x03, 0x1b
        /*000e*/ 	.short	0x00ff


	//----- nvinfo : EIATTR_EXTERNS
	.align		4
        /*0010*/ 	.byte	0x04, 0x0f
        /*0012*/ 	.short	(.L_10 - .L_9)


	//   ....[0]....
	.align		4
.L_9:
        /*0014*/ 	.word	index@(vprintf)


	//----- nvinfo : EIATTR_MERCURY_ISA_VERSION
	.align		4
.L_10:
        /*0018*/ 	.byte	0x03, 0x5f
        /*001a*/ 	.short	0x0101


	//----- nvinfo : EIATTR_VRC_CTA_INIT_COUNT
	.align		4
        /*001c*/ 	.byte	0x02, 0x4a
	.zero		1
	.zero		1


	//----- nvinfo : EIATTR_SYSCALL_OFFSETS
	.align		4
        /*0020*/ 	.byte	0x04, 0x46
        /*0022*/ 	.short	(.L_12 - .L_11)


	//   ....[0]....
.L_11:
        /*0024*/ 	.word	0x00000080


	//----- nvinfo : EIATTR_EXIT_INSTR_OFFSETS
	.align		4
.L_12:
        /*0028*/ 	.byte	0x04, 0x1c
        /*002a*/ 	.short	(.L_14 - .L_13)


	//   ....[0]....
.L_13:
        /*002c*/ 	.word	0x00000090


	//----- nvinfo : EIATTR_SW_WAR
	.align		4
.L_14:
        /*0030*/ 	.byte	0x04, 0x36
        /*0032*/ 	.short	(.L_16 - .L_15)
.L_15:
        /*0034*/ 	.word	0x00000008
.L_16:


//--------------------- .nv.callgraph             --------------------------
	.section	.nv.callgraph,"",@"SHT_CUDA_CALLGRAPH"
	.align	4
	.sectionentsize	8
	.align		4
        /*0000*/ 	.word	0x00000000
	.align		4
        /*0004*/ 	.word	0xffffffff
	.align		4
        /*0008*/ 	.word	index@(_Z12hello_kernelv)
	.align		4
        /*000c*/ 	.word	index@(vprintf)
	.align		4
        /*0010*/ 	.word	0x00000000
	.align		4
        /*0014*/ 	.word	0xfffffffe
	.align		4
        /*0018*/ 	.word	0x00000000
	.align		4
        /*001c*/ 	.word	0xfffffffd
	.align		4
        /*0020*/ 	.word	0x00000000
	.align		4
        /*0024*/ 	.word	0xfffffffc


//--------------------- .nv.constant4             --------------------------
	.section	.nv.constant4,"a",@progbits
	.align	8
	.align		8
.nv.constant4:
        /*0000*/ 	.dword	vprintf
	.align		8
        /*0008*/ 	.dword	$str


//--------------------- .text._Z12hello_kernelv   --------------------------
	.section	.text._Z12hello_kernelv,"ax",@progbits
	.align	128
        .global         _Z12hello_kernelv
        .type           _Z12hello_kernelv,@function
        .size           _Z12hello_kernelv,(.L_x_2 - _Z12hello_kernelv)
        .other          _Z12hello_kernelv,@"STO_CUDA_ENTRY STV_DEFAULT"
_Z12hello_kernelv:
.text._Z12hello_kernelv:
[----:B------:R-:W0:Y:S01]  /*0000*/  LDC R1, c[0x0][0x37c] ;  /* 0x0000df00ff017b82 */ /* 0x000e220000000800 */
[----:B------:R-:W-:Y:S01]  /*0010*/  MOV R0, 0x0 ;  /* 0x0000000000007802 */ /* 0x000fe20000000f00 */
[----:B------:R-:W1:Y:S01]  /*0020*/  LDCU.64 UR4, c[0x4][0x8] ;  /* 0x01000100ff0477ac */ /* 0x000e620008000a00 */
[----:B------:R-:W-:-:S05]  /*0030*/  CS2R R6, SRZ ;  /* 0x0000000000067805 */ /* 0x000fca000001ff00 */
[----:B------:R2:W3:Y:S01]  /*0040*/  LDC.64 R2, c[0x4][R0] ;  /* 0x0100000000027b82 */ /* 0x0004e20000000a00 */
[----:B-1----:R-:W-:Y:S02]  /*0050*/  IMAD.U32 R4, RZ, RZ, UR4 ;  /* 0x00000004ff047e24 */ /* 0x002fe4000f8e00ff */
[----:B--2---:R-:W-:-:S07]  /*0060*/  IMAD.U32 R5, RZ, RZ, UR5 ;  /* 0x00000005ff057e24 */ /* 0x004fce000f8e00ff */
[----:B------:R-:W-:-:S07]  /*0070*/  LEPC R20, `(.L_x_0) ;  /* 0x000000001014794e */ /* 0x000fce0000000000 */
[----:B0--3--:R-:W-:Y:S05]  /*0080*/  CALL.ABS.NOINC R2 ;  /* 0x0000000002007343 */ /* 0x009fea0003c00000 */
.L_x_0:
[----:B------:R-:W-:Y:S05]  /*0090*/  EXIT ;  /* 0x000000000000794d */ /* 0x000fea0003800000 */
.L_x_1:
[----:B------:R-:W-:-:S00]  /*00a0*/  BRA `(.L_x_1) ;  /* 0xfffffffc00fc7947 */ /* 0x000fc0000383ffff */
[----:B------:R-:W-:-:S00]  /*00b0*/  NOP ;  /* 0x0000000000007918 */ /* 0x000fc00000000000 */
        /* <DEDUP_REMOVED lines=12> */
.L_x_2:


//--------------------- .nv.global.init           --------------------------
	.section	.nv.global.init,"aw",@progbits
.nv.global.init:
	.type		$str,@object
	.size		$str,(.L_0 - $str)
$str:
        /*0000*/ 	.byte	0x48, 0x65, 0x6c, 0x6c, 0x6f, 0x20, 0x66, 0x72, 0x6f, 0x6d, 0x20, 0x43, 0x55, 0x44, 0x41, 0x21
        /*0010*/ 	.byte	0x0a, 0x00
.L_0:


//--------------------- .nv.shared.reserved.0     --------------------------
	.section	.nv.shared.reserved.0,"aw",@nobits
	.weak		__nv_reservedSMEM_offset_0_alias
	.size		__nv_reservedSMEM_offset_0_alias, 0, 64
	.other		__nv_reservedSMEM_offset_0_alias,@"STO_CUDA_RESERVED_SHARED STV_DEFAULT"
__nv_reservedSMEM_offset_0_alias:
	.zero		0
	.zero		64


//--------------------- .nv.constant0._Z12hello_kernelv --------------------------
	.section	.nv.constant0._Z12hello_kernelv,"a",@progbits
	.sectionflags	@""
	.align	4
.nv.constant0._Z12hello_kernelv:
	.zero		896


//--------------------- SYMBOLS --------------------------

	.type		.nv.reservedSmem.offset0,@object
	.size		.nv.reservedSmem.offset0,0x4
	.type		vprintf,@function
